//
// Generated by NVIDIA NVVM Compiler
//
// Compiler Build ID: CL-36424714
// Cuda compilation tools, release 13.0, V13.0.88
// Based on NVVM 20.0.0
//

.version 9.0
.target sm_100
.address_size 64

	// .globl	saxpy

.visible .entry saxpy(
	.param .u64 .ptr .align 1 saxpy_param_0,
	.param .u64 .ptr .align 1 saxpy_param_1,
	.param .u64 saxpy_param_2,
	.param .f32 saxpy_param_3
)
{
	.reg .pred 	%p<3>;
	.reg .b32 	%r<7>;
	.reg .b32 	%f<5>;
	.reg .b64 	%rd<14>;

	ld.param.u64 	%rd7, [saxpy_param_0];
	ld.param.u64 	%rd8, [saxpy_param_1];
	ld.param.u64 	%rd9, [saxpy_param_2];
	ld.param.f32 	%f1, [saxpy_param_3];
	mov.u32 	%r2, %ctaid.x;
	mov.u32 	%r1, %ntid.x;
	mov.u32 	%r3, %tid.x;
	mad.lo.s32 	%r4, %r2, %r1, %r3;
	cvt.u64.u32 	%rd13, %r4;
	setp.le.u64 	%p1, %rd9, %rd13;
	@%p1 bra 	$L__BB0_3;
	mov.u32 	%r5, %nctaid.x;
	mul.lo.s32 	%r6, %r1, %r5;
	cvt.u64.u32 	%rd2, %r6;
	cvta.to.global.u64 	%rd3, %rd8;
	cvta.to.global.u64 	%rd4, %rd7;
$L__BB0_2:
	shl.b64 	%rd10, %rd13, 2;
	add.s64 	%rd11, %rd3, %rd10;
	ld.global.f32 	%f2, [%rd11];
	add.s64 	%rd12, %rd4, %rd10;
	ld.global.f32 	%f3, [%rd12];
	fma.rn.f32 	%f4, %f1, %f2, %f3;
	st.global.f32 	[%rd12], %f4;
	add.s64 	%rd13, %rd13, %rd2;
	setp.lt.u64 	%p2, %rd13, %rd9;
	@%p2 bra 	$L__BB0_2;
$L__BB0_3:
	ret;

}


// ===== COMPILED SASS (sm_100) =====

	.target	sm_100

	.elftype	@"ET_EXEC"


//--------------------- .note.nv.tkinfo           --------------------------
	.section	.note.nv.tkinfo,"",@"SHT_NOTE"
	.sectionflags	@"SHF_NOTE_NV_TKINFO"
	.tkinfo
        /*0018*/ 	.word	0x00000002
        /*0030*/ 	.string	""
        /*0030*/ 	.string	"ptxas"
        /*0030*/ 	.string	"Cuda compilation tools, release 13.0, V13.0.88"
        /*0030*/ 	.string	"Build cuda_13.0.r13.0/compiler.36424714_0"
        /*0030*/ 	.string	"-arch sm_100 -m 64 "



//--------------------- .note.nv.cuinfo           --------------------------
	.section	.note.nv.cuinfo,"",@"SHT_NOTE"
	.sectionflags	@"SHF_NOTE_NV_CUINFO"
        /*0018*/ 	.short	0x0002
        /*001a*/ 	.short	0x0064
        /*001c*/ 	.short	0x0082
	.zero		2


//--------------------- .nv.info                  --------------------------
	.section	.nv.info,"",@"SHT_CUDA_INFO"
	.align	4


	//----- nvinfo : EIATTR_REGCOUNT
	.align		4
        /*0000*/ 	.byte	0x04, 0x2f
        /*0002*/ 	.short	(.L_1 - .L_0)
	.align		4
.L_0:
        /*0004*/ 	.word	index@(saxpy)
        /*0008*/ 	.word	0x0000000c


	//----- nvinfo : EIATTR_FRAME_SIZE
	.align		4
.L_1:
        /*000c*/ 	.byte	0x04, 0x11
        /*000e*/ 	.short	(.L_3 - .L_2)
	.align		4
.L_2:
        /*0010*/ 	.word	index@(saxpy)
        /*0014*/ 	.word	0x00000000


	//----- nvinfo : EIATTR_MIN_STACK_SIZE
	.align		4
.L_3:
        /*0018*/ 	.byte	0x04, 0x12
        /*001a*/ 	.short	(.L_5 - .L_4)
	.align		4
.L_4:
        /*001c*/ 	.word	index@(saxpy)
        /*0020*/ 	.word	0x00000000
.L_5:


//--------------------- .nv.compat                --------------------------
	.section	.nv.compat,"",@"SHT_CUDA_COMPAT_INFO"
	.align	4
        /*0000*/ 	.byte	0x02, 0x09, 0x00, 0x00, 0x02, 0x02, 0x01, 0x00, 0x02, 0x05, 0x05, 0x00, 0x03, 0x07, 0x01, 0x01
        /*0010*/ 	.byte	0x02, 0x03, 0x00, 0x00, 0x02, 0x06, 0x01, 0x00, 0x04, 0x0b, 0x08, 0x00, 0x09, 0x00, 0x00, 0x00
        /*0020*/ 	.byte	0x00, 0x00, 0x00, 0x00


//--------------------- .nv.info.saxpy            --------------------------
	.section	.nv.info.saxpy,"",@"SHT_CUDA_INFO"
	.sectionflags	@""
	.align	4


	//----- nvinfo : EIATTR_CUDA_API_VERSION
	.align		4
        /*0000*/ 	.byte	0x04, 0x37
        /*0002*/ 	.short	(.L_7 - .L_6)
.L_6:
        /*0004*/ 	.word	0x00000082


	//----- nvinfo : EIATTR_KPARAM_INFO
	.align		4
.L_7:
        /*0008*/ 	.byte	0x04, 0x17
        /*000a*/ 	.short	(.L_9 - .L_8)
.L_8:
        /*000c*/ 	.word	0x00000000
        /*0010*/ 	.short	0x0003
        /*0012*/ 	.short	0x0018
        /*0014*/ 	.byte	0x00, 0xf0, 0x11, 0x00


	//----- nvinfo : EIATTR_KPARAM_INFO
	.align		4
.L_9:
        /*0018*/ 	.byte	0x04, 0x17
        /*001a*/ 	.short	(.L_11 - .L_10)
.L_10:
        /*001c*/ 	.word	0x00000000
        /*0020*/ 	.short	0x0002
        /*0022*/ 	.short	0x0010
        /*0024*/ 	.byte	0x00, 0xf0, 0x21, 0x00


	//----- nvinfo : EIATTR_KPARAM_INFO
	.align		4
.L_11:
        /*0028*/ 	.byte	0x04, 0x17
        /*002a*/ 	.short	(.L_13 - .L_12)
.L_12:
        /*002c*/ 	.word	0x00000000
        /*0030*/ 	.short	0x0001
        /*0032*/ 	.short	0x0008
        /*0034*/ 	.byte	0x00, 0xf5, 0x21, 0x00


	//----- nvinfo : EIATTR_KPARAM_INFO
	.align		4
.L_13:
        /*0038*/ 	.byte	0x04, 0x17
        /*003a*/ 	.short	(.L_15 - .L_14)
.L_14:
        /*003c*/ 	.word	0x00000000
        /*0040*/ 	.short	0x0000
        /*0042*/ 	.short	0x0000
        /*0044*/ 	.byte	0x00, 0xf5, 0x21, 0x00


	//----- nvinfo : EIATTR_SPARSE_MMA_MASK
	.align		4
.L_15:
        /*0048*/ 	.byte	0x03, 0x50
        /*004a*/ 	.short	0x0000


	//----- nvinfo : EIATTR_MAXREG_COUNT
	.align		4
        /*004c*/ 	.byte	0x03, 0x1b
        /*004e*/ 	.short	0x00ff


	//----- nvinfo : EIATTR_MERCURY_ISA_VERSION
	.align		4
        /*0050*/ 	.byte	0x03, 0x5f
        /*0052*/ 	.short	0x0101


	//----- nvinfo : EIATTR_VRC_CTA_INIT_COUNT
	.align		4
        /*0054*/ 	.byte	0x02, 0x4a
	.zero		1
	.zero		1


	//----- nvinfo : EIATTR_EXIT_INSTR_OFFSETS
	.align		4
        /*0058*/ 	.byte	0x04, 0x1c
        /*005a*/ 	.short	(.L_17 - .L_16)


	//   ....[0]....
.L_16:
        /*005c*/ 	.word	0x00000080


	//   ....[1]....
        /*0060*/ 	.word	0x000001f0


	//----- nvinfo : EIATTR_CRS_STACK_SIZE
	.align		4
.L_17:
        /*0064*/ 	.byte	0x04, 0x1e
        /*0066*/ 	.short	(.L_19 - .L_18)
.L_18:
        /*0068*/ 	.word	0x00000000


	//----- nvinfo : EIATTR_CBANK_PARAM_SIZE
	.align		4
.L_19:
        /*006c*/ 	.byte	0x03, 0x19
        /*006e*/ 	.short	0x001c


	//----- nvinfo : EIATTR_PARAM_CBANK
	.align		4
        /*0070*/ 	.byte	0x04, 0x0a
        /*0072*/ 	.short	(.L_21 - .L_20)
	.align		4
.L_20:
        /*0074*/ 	.word	index@(.nv.constant0.saxpy)
        /*0078*/ 	.short	0x0380
        /*007a*/ 	.short	0x001c


	//----- nvinfo : EIATTR_SW_WAR
	.align		4
.L_21:
        /*007c*/ 	.byte	0x04, 0x36
        /*007e*/ 	.short	(.L_23 - .L_22)
.L_22:
        /*0080*/ 	.word	0x00000008
.L_23:


//--------------------- .nv.callgraph             --------------------------
	.section	.nv.callgraph,"",@"SHT_CUDA_CALLGRAPH"
	.align	4
	.sectionentsize	8
	.align		4
        /*0000*/ 	.word	0x00000000
	.align		4
        /*0004*/ 	.word	0xffffffff
	.align		4
        /*0008*/ 	.word	0x00000000
	.align		4
        /*000c*/ 	.word	0xfffffffe
	.align		4
        /*0010*/ 	.word	0x00000000
	.align		4
        /*0014*/ 	.word	0xfffffffd
	.align		4
        /*0018*/ 	.word	0x00000000
	.align		4
        /*001c*/ 	.word	0xfffffffc


//--------------------- .text.saxpy               --------------------------
	.section	.text.saxpy,"ax",@progbits
	.align	128
        .global         saxpy
        .type           saxpy,@function
        .size           saxpy,(.L_x_2 - saxpy)
        .other          saxpy,@"STO_CUDA_ENTRY STV_DEFAULT"
saxpy:
.text.saxpy:
[----:B------:R-:W-:Y:S01]  /*0000*/  LDC R1, c[0x0][0x37c] ;  /* 0x0000df00ff017b82 */ /* 0x000fe20000000800 */
[----:B------:R-:W0:Y:S07]  /*0010*/  S2R R3, SR_TID.X ;  /* 0x0000000000037919 */ /* 0x000e2e0000002100 */
[----:B------:R-:W0:Y:S01]  /*0020*/  S2UR UR4, SR_CTAID.X ;  /* 0x00000000000479c3 */ /* 0x000e220000002500 */
[----:B------:R-:W1:Y:S07]  /*0030*/  LDCU.64 UR8, c[0x0][0x390] ;  /* 0x00007200ff0877ac */ /* 0x000e6e0008000a00 */
[----:B------:R-:W0:Y:S02]  /*0040*/  LDC R2, c[0x0][0x360] ;  /* 0x0000d800ff027b82 */ /* 0x000e240000000800 */
[----:B0-----:R-:W-:-:S05]  /*0050*/  IMAD R0, R2, UR4, R3 ;  /* 0x0000000402007c24 */ /* 0x001fca000f8e0203 */
[----:B-1----:R-:W-:-:S04]  /*0060*/  ISETP.GE.U32.AND P0, PT, R0, UR8, PT ;  /* 0x0000000800007c0c */ /* 0x002fc8000bf06070 */
[----:B------:R-:W-:-:S13]  /*0070*/  ISETP.GE.U32.AND.EX P0, PT, RZ, UR9, PT, P0 ;  /* 0x00000009ff007c0c */ /* 0x000fda000bf06100 */
[----:B------:R-:W-:Y:S05]  /*0080*/  @P0 EXIT ;  /* 0x000000000000094d */ /* 0x000fea0003800000 */
[----:B------:R-:W0:Y:S01]  /*0090*/  LDCU UR4, c[0x0][0x370] ;  /* 0x00006e00ff0477ac */ /* 0x000e220008000800 */
[----:B------:R-:W-:Y:S02]  /*00a0*/  IMAD.MOV.U32 R9, RZ, RZ, R0 ;  /* 0x000000ffff097224 */ /* 0x000fe400078e0000 */
[----:B------:R-:W-:Y:S01]  /*00b0*/  IMAD.MOV.U32 R6, RZ, RZ, RZ ;  /* 0x000000ffff067224 */ /* 0x000fe200078e00ff */
[----:B------:R-:W1:Y:S01]  /*00c0*/  LDCU.64 UR6, c[0x0][0x358] ;  /* 0x00006b00ff0677ac */ /* 0x000e620008000a00 */
[----:B------:R-:W2:Y:S01]  /*00d0*/  LDCU UR5, c[0x0][0x398] ;  /* 0x00007300ff0577ac */ /* 0x000ea20008000800 */
[----:B------:R-:W3:Y:S01]  /*00e0*/  LDCU.128 UR12, c[0x0][0x380] ;  /* 0x00007000ff0c77ac */ /* 0x000ee20008000c00 */
[----:B0-----:R-:W-:-:S07]  /*00f0*/  IMAD R0, R2, UR4, RZ ;  /* 0x0000000402007c24 */ /* 0x001fce000f8e02ff */
.L_x_0:
[C---:B0-----:R-:W-:Y:S01]  /*0100*/  IMAD.SHL.U32 R2, R9.reuse, 0x4, RZ ;  /* 0x0000000409027824 */ /* 0x041fe200078e00ff */
[----:B------:R-:W-:-:S04]  /*0110*/  SHF.L.U64.HI R3, R9, 0x2, R6 ;  /* 0x0000000209037819 */ /* 0x000fc80000010206 */
[C---:B---3--:R-:W-:Y:S02]  /*0120*/  IADD3 R4, P0, PT, R2.reuse, UR14, RZ ;  /* 0x0000000e02047c10 */ /* 0x048fe4000ff1e0ff */
[----:B------:R-:W-:Y:S02]  /*0130*/  IADD3 R2, P1, PT, R2, UR12, RZ ;  /* 0x0000000c02027c10 */ /* 0x000fe4000ff3e0ff */
[C---:B------:R-:W-:Y:S02]  /*0140*/  IADD3.X R5, PT, PT, R3.reuse, UR15, RZ, P0, !PT ;  /* 0x0000000f03057c10 */ /* 0x040fe400087fe4ff */
[----:B------:R-:W-:-:S03]  /*0150*/  IADD3.X R3, PT, PT, R3, UR13, RZ, P1, !PT ;  /* 0x0000000d03037c10 */ /* 0x000fc60008ffe4ff */
[----:B-1----:R-:W2:Y:S04]  /*0160*/  LDG.E R4, desc[UR6][R4.64] ;  /* 0x0000000604047981 */ /* 0x002ea8000c1e1900 */
[----:B------:R-:W2:Y:S01]  /*0170*/  LDG.E R7, desc[UR6][R2.64] ;  /* 0x0000000602077981 */ /* 0x000ea2000c1e1900 */
[----:B------:R-:W-:-:S05]  /*0180*/  IADD3 R9, P0, PT, R0, R9, RZ ;  /* 0x0000000900097210 */ /* 0x000fca0007f1e0ff */
[----:B------:R-:W-:Y:S01]  /*0190*/  IMAD.X R6, RZ, RZ, R6, P0 ;  /* 0x000000ffff067224 */ /* 0x000fe200000e0606 */
[----:B------:R-:W-:-:S04]  /*01a0*/  ISETP.GE.U32.AND P0, PT, R9, UR8, PT ;  /* 0x0000000809007c0c */ /* 0x000fc8000bf06070 */
[----:B------:R-:W-:Y:S01]  /*01b0*/  ISETP.GE.U32.AND.EX P0, PT, R6, UR9, PT, P0 ;  /* 0x0000000906007c0c */ /* 0x000fe2000bf06100 */
[----:B--2---:R-:W-:-:S05]  /*01c0*/  FFMA R7, R4, UR5, R7 ;  /* 0x0000000504077c23 */ /* 0x004fca0008000007 */
[----:B------:R0:W-:Y:S07]  /*01d0*/  STG.E desc[UR6][R2.64], R7 ;  /* 0x0000000702007986 */ /* 0x0001ee000c101906 */
[----:B------:R-:W-:Y:S05]  /*01e0*/  @!P0 BRA `(.L_x_0) ;  /* 0xfffffffc00c48947 */ /* 0x000fea000383ffff */
[----:B------:R-:W-:Y:S05]  /*01f0*/  EXIT ;  /* 0x000000000000794d */ /* 0x000fea0003800000 */
.L_x_1:
[----:B------:R-:W-:-:S00]  /*0200*/  BRA `(.L_x_1) ;  /* 0xfffffffc00fc7947 */ /* 0x000fc0000383ffff */
[----:B------:R-:W-:-:S00]  /*0210*/  NOP ;  /* 0x0000000000007918 */ /* 0x000fc00000000000 */
        /* <DEDUP_REMOVED lines=14> */
.L_x_2:


//--------------------- .nv.shared.reserved.0     --------------------------
	.section	.nv.shared.reserved.0,"aw",@nobits
	.weak		__nv_reservedSMEM_offset_0_alias
	.size		__nv_reservedSMEM_offset_0_alias, 0, 64
	.other		__nv_reservedSMEM_offset_0_alias,@"STO_CUDA_RESERVED_SHARED STV_DEFAULT"
__nv_reservedSMEM_offset_0_alias:
	.zero		0
	.zero		64


//--------------------- .nv.constant0.saxpy       --------------------------
	.section	.nv.constant0.saxpy,"a",@progbits
	.sectionflags	@""
	.align	4
.nv.constant0.saxpy:
	.zero		924


//--------------------- SYMBOLS --------------------------

	.type		.nv.reservedSmem.offset0,@object
	.size		.nv.reservedSmem.offset0,0x4
